//
// Generated by NVIDIA NVVM Compiler
//
// Compiler Build ID: CL-36424714
// Cuda compilation tools, release 13.0, V13.0.88
// Based on NVVM 20.0.0
//

.version 9.0
.target sm_100
.address_size 64

	// .globl	_Z17col2im_gpu_kerneliPKfiiiiiiiPf

.visible .entry _Z17col2im_gpu_kerneliPKfiiiiiiiPf(
	.param .u32 _Z17col2im_gpu_kerneliPKfiiiiiiiPf_param_0,
	.param .u64 .ptr .align 1 _Z17col2im_gpu_kerneliPKfiiiiiiiPf_param_1,
	.param .u32 _Z17col2im_gpu_kerneliPKfiiiiiiiPf_param_2,
	.param .u32 _Z17col2im_gpu_kerneliPKfiiiiiiiPf_param_3,
	.param .u32 _Z17col2im_gpu_kerneliPKfiiiiiiiPf_param_4,
	.param .u32 _Z17col2im_gpu_kerneliPKfiiiiiiiPf_param_5,
	.param .u32 _Z17col2im_gpu_kerneliPKfiiiiiiiPf_param_6,
	.param .u32 _Z17col2im_gpu_kerneliPKfiiiiiiiPf_param_7,
	.param .u32 _Z17col2im_gpu_kerneliPKfiiiiiiiPf_param_8,
	.param .u64 .ptr .align 1 _Z17col2im_gpu_kerneliPKfiiiiiiiPf_param_9
)
{
	.reg .pred 	%p<17>;
	.reg .b32 	%r<92>;
	.reg .b32 	%f<90>;
	.reg .b64 	%rd<46>;

	ld.param.u32 	%r41, [_Z17col2im_gpu_kerneliPKfiiiiiiiPf_param_0];
	ld.param.u64 	%rd7, [_Z17col2im_gpu_kerneliPKfiiiiiiiPf_param_1];
	ld.param.u32 	%r42, [_Z17col2im_gpu_kerneliPKfiiiiiiiPf_param_2];
	ld.param.u32 	%r43, [_Z17col2im_gpu_kerneliPKfiiiiiiiPf_param_3];
	ld.param.u32 	%r44, [_Z17col2im_gpu_kerneliPKfiiiiiiiPf_param_4];
	ld.param.u32 	%r45, [_Z17col2im_gpu_kerneliPKfiiiiiiiPf_param_5];
	ld.param.u32 	%r46, [_Z17col2im_gpu_kerneliPKfiiiiiiiPf_param_6];
	ld.param.u32 	%r47, [_Z17col2im_gpu_kerneliPKfiiiiiiiPf_param_7];
	ld.param.u32 	%r48, [_Z17col2im_gpu_kerneliPKfiiiiiiiPf_param_8];
	ld.param.u64 	%rd6, [_Z17col2im_gpu_kerneliPKfiiiiiiiPf_param_9];
	cvta.to.global.u64 	%rd1, %rd7;
	mov.u32 	%r49, %ctaid.x;
	mov.u32 	%r1, %ntid.x;
	mov.u32 	%r50, %tid.x;
	mad.lo.s32 	%r82, %r49, %r1, %r50;
	setp.ge.s32 	%p1, %r82, %r41;
	@%p1 bra 	$L__BB0_24;
	mul.lo.s32 	%r3, %r43, %r42;
	mul.lo.s32 	%r51, %r46, %r44;
	mul.lo.s32 	%r52, %r51, %r47;
	sub.s32 	%r4, 1, %r52;
	mul.lo.s32 	%r53, %r47, %r46;
	mul.lo.s32 	%r54, %r53, %r48;
	sub.s32 	%r5, 1, %r54;
	mov.u32 	%r55, %nctaid.x;
	mul.lo.s32 	%r6, %r1, %r55;
	mul.lo.s32 	%r56, %r48, %r47;
	mul.lo.s32 	%r57, %r56, %r46;
	shl.b32 	%r58, %r57, 4;
	sub.s32 	%r7, 16, %r58;
	cvta.to.global.u64 	%rd2, %rd6;
	mul.wide.s32 	%rd4, %r5, 4;
$L__BB0_2:
	div.s32 	%r60, %r82, %r43;
	mul.lo.s32 	%r61, %r60, %r43;
	sub.s32 	%r62, %r82, %r61;
	add.s32 	%r9, %r62, %r45;
	rem.s32 	%r63, %r60, %r42;
	add.s32 	%r10, %r63, %r45;
	setp.lt.s32 	%p2, %r9, %r44;
	mov.b32 	%r83, 0;
	@%p2 bra 	$L__BB0_4;
	sub.s32 	%r64, %r9, %r44;
	div.s32 	%r65, %r64, %r46;
	add.s32 	%r83, %r65, 1;
$L__BB0_4:
	div.s32 	%r67, %r9, %r46;
	add.s32 	%r68, %r67, 1;
	min.s32 	%r13, %r68, %r48;
	setp.lt.s32 	%p3, %r10, %r44;
	mov.b32 	%r85, 0;
	@%p3 bra 	$L__BB0_6;
	sub.s32 	%r69, %r10, %r44;
	div.s32 	%r70, %r69, %r46;
	add.s32 	%r85, %r70, 1;
$L__BB0_6:
	div.s32 	%r71, %r10, %r46;
	add.s32 	%r72, %r71, 1;
	min.s32 	%r16, %r72, %r47;
	div.s32 	%r73, %r82, %r3;
	mad.lo.s32 	%r74, %r73, %r44, %r10;
	mad.lo.s32 	%r17, %r74, %r44, %r9;
	setp.ge.s32 	%p4, %r85, %r16;
	mov.f32 	%f88, 0f00000000;
	@%p4 bra 	$L__BB0_23;
	sub.s32 	%r75, %r13, %r83;
	and.b32  	%r18, %r75, 15;
	add.s32 	%r19, %r18, -1;
	and.b32  	%r20, %r75, 7;
	add.s32 	%r21, %r20, -1;
	and.b32  	%r22, %r75, 3;
	and.b32  	%r76, %r75, -16;
	neg.s32 	%r23, %r76;
	mul.lo.s32 	%r24, %r17, %r47;
	mov.f32 	%f88, 0f00000000;
$L__BB0_8:
	setp.ge.s32 	%p5, %r83, %r13;
	@%p5 bra 	$L__BB0_22;
	sub.s32 	%r77, %r83, %r13;
	setp.gt.u32 	%p6, %r77, -16;
	mad.lo.s32 	%r78, %r85, %r4, %r24;
	mul.lo.s32 	%r26, %r78, %r48;
	mov.u32 	%r89, %r83;
	@%p6 bra 	$L__BB0_12;
	mad.lo.s32 	%r87, %r5, %r83, %r26;
	mov.u32 	%r86, %r23;
	mov.u32 	%r89, %r83;
$L__BB0_11:
	.pragma "nounroll";
	mul.wide.s32 	%rd8, %r87, 4;
	add.s64 	%rd9, %rd1, %rd8;
	ld.global.f32 	%f20, [%rd9];
	add.f32 	%f21, %f88, %f20;
	mul.wide.s32 	%rd10, %r5, 4;
	add.s64 	%rd11, %rd9, %rd10;
	ld.global.f32 	%f22, [%rd11];
	add.f32 	%f23, %f21, %f22;
	add.s64 	%rd12, %rd11, %rd10;
	ld.global.f32 	%f24, [%rd12];
	add.f32 	%f25, %f23, %f24;
	add.s64 	%rd13, %rd12, %rd10;
	ld.global.f32 	%f26, [%rd13];
	add.f32 	%f27, %f25, %f26;
	add.s64 	%rd14, %rd13, %rd10;
	ld.global.f32 	%f28, [%rd14];
	add.f32 	%f29, %f27, %f28;
	add.s64 	%rd15, %rd14, %rd10;
	ld.global.f32 	%f30, [%rd15];
	add.f32 	%f31, %f29, %f30;
	add.s64 	%rd16, %rd15, %rd10;
	ld.global.f32 	%f32, [%rd16];
	add.f32 	%f33, %f31, %f32;
	add.s64 	%rd17, %rd16, %rd10;
	ld.global.f32 	%f34, [%rd17];
	add.f32 	%f35, %f33, %f34;
	add.s64 	%rd18, %rd17, %rd10;
	ld.global.f32 	%f36, [%rd18];
	add.f32 	%f37, %f35, %f36;
	add.s64 	%rd19, %rd18, %rd10;
	ld.global.f32 	%f38, [%rd19];
	add.f32 	%f39, %f37, %f38;
	add.s64 	%rd20, %rd19, %rd10;
	ld.global.f32 	%f40, [%rd20];
	add.f32 	%f41, %f39, %f40;
	add.s64 	%rd21, %rd20, %rd10;
	ld.global.f32 	%f42, [%rd21];
	add.f32 	%f43, %f41, %f42;
	add.s64 	%rd22, %rd21, %rd10;
	ld.global.f32 	%f44, [%rd22];
	add.f32 	%f45, %f43, %f44;
	add.s64 	%rd23, %rd22, %rd10;
	ld.global.f32 	%f46, [%rd23];
	add.f32 	%f47, %f45, %f46;
	add.s64 	%rd24, %rd23, %rd10;
	ld.global.f32 	%f48, [%rd24];
	add.f32 	%f49, %f47, %f48;
	add.s64 	%rd25, %rd24, %rd10;
	ld.global.f32 	%f50, [%rd25];
	add.f32 	%f88, %f49, %f50;
	add.s32 	%r89, %r89, 16;
	add.s32 	%r87, %r87, %r7;
	add.s32 	%r86, %r86, 16;
	setp.ne.s32 	%p7, %r86, 0;
	@%p7 bra 	$L__BB0_11;
$L__BB0_12:
	setp.eq.s32 	%p8, %r18, 0;
	@%p8 bra 	$L__BB0_22;
	setp.lt.u32 	%p9, %r19, 7;
	@%p9 bra 	$L__BB0_15;
	mad.lo.s32 	%r79, %r89, %r5, %r26;
	mul.wide.s32 	%rd26, %r79, 4;
	add.s64 	%rd27, %rd1, %rd26;
	ld.global.f32 	%f52, [%rd27];
	add.f32 	%f53, %f88, %f52;
	mul.wide.s32 	%rd28, %r5, 4;
	add.s64 	%rd29, %rd27, %rd28;
	ld.global.f32 	%f54, [%rd29];
	add.f32 	%f55, %f53, %f54;
	add.s64 	%rd30, %rd29, %rd28;
	ld.global.f32 	%f56, [%rd30];
	add.f32 	%f57, %f55, %f56;
	add.s64 	%rd31, %rd30, %rd28;
	ld.global.f32 	%f58, [%rd31];
	add.f32 	%f59, %f57, %f58;
	add.s64 	%rd32, %rd31, %rd28;
	ld.global.f32 	%f60, [%rd32];
	add.f32 	%f61, %f59, %f60;
	add.s64 	%rd33, %rd32, %rd28;
	ld.global.f32 	%f62, [%rd33];
	add.f32 	%f63, %f61, %f62;
	add.s64 	%rd34, %rd33, %rd28;
	ld.global.f32 	%f64, [%rd34];
	add.f32 	%f65, %f63, %f64;
	add.s64 	%rd35, %rd34, %rd28;
	ld.global.f32 	%f66, [%rd35];
	add.f32 	%f88, %f65, %f66;
	add.s32 	%r89, %r89, 8;
$L__BB0_15:
	setp.eq.s32 	%p10, %r20, 0;
	@%p10 bra 	$L__BB0_22;
	setp.lt.u32 	%p11, %r21, 3;
	@%p11 bra 	$L__BB0_18;
	mad.lo.s32 	%r80, %r89, %r5, %r26;
	mul.wide.s32 	%rd36, %r80, 4;
	add.s64 	%rd37, %rd1, %rd36;
	ld.global.f32 	%f68, [%rd37];
	add.f32 	%f69, %f88, %f68;
	add.s64 	%rd39, %rd37, %rd4;
	ld.global.f32 	%f70, [%rd39];
	add.f32 	%f71, %f69, %f70;
	add.s64 	%rd40, %rd39, %rd4;
	ld.global.f32 	%f72, [%rd40];
	add.f32 	%f73, %f71, %f72;
	add.s64 	%rd41, %rd40, %rd4;
	ld.global.f32 	%f74, [%rd41];
	add.f32 	%f88, %f73, %f74;
	add.s32 	%r89, %r89, 4;
$L__BB0_18:
	setp.eq.s32 	%p12, %r22, 0;
	@%p12 bra 	$L__BB0_22;
	setp.eq.s32 	%p13, %r22, 1;
	mad.lo.s32 	%r81, %r89, %r5, %r26;
	mul.wide.s32 	%rd42, %r81, 4;
	add.s64 	%rd3, %rd1, %rd42;
	ld.global.f32 	%f75, [%rd3];
	add.f32 	%f88, %f88, %f75;
	@%p13 bra 	$L__BB0_22;
	setp.eq.s32 	%p14, %r22, 2;
	add.s64 	%rd5, %rd3, %rd4;
	ld.global.f32 	%f76, [%rd5];
	add.f32 	%f88, %f88, %f76;
	@%p14 bra 	$L__BB0_22;
	add.s64 	%rd43, %rd5, %rd4;
	ld.global.f32 	%f77, [%rd43];
	add.f32 	%f88, %f88, %f77;
$L__BB0_22:
	add.s32 	%r85, %r85, 1;
	setp.ne.s32 	%p15, %r85, %r16;
	@%p15 bra 	$L__BB0_8;
$L__BB0_23:
	mul.wide.s32 	%rd44, %r82, 4;
	add.s64 	%rd45, %rd2, %rd44;
	ld.global.f32 	%f78, [%rd45];
	add.f32 	%f79, %f88, %f78;
	st.global.f32 	[%rd45], %f79;
	add.s32 	%r82, %r82, %r6;
	setp.lt.s32 	%p16, %r82, %r41;
	@%p16 bra 	$L__BB0_2;
$L__BB0_24:
	ret;

}


// ===== COMPILED SASS (sm_100) =====

	.target	sm_100

	.elftype	@"ET_EXEC"


//--------------------- .note.nv.tkinfo           --------------------------
	.section	.note.nv.tkinfo,"",@"SHT_NOTE"
	.sectionflags	@"SHF_NOTE_NV_TKINFO"
	.tkinfo
        /*0018*/ 	.word	0x00000002
        /*0030*/ 	.string	""
        /*0030*/ 	.string	"ptxas"
        /*0030*/ 	.string	"Cuda compilation tools, release 13.0, V13.0.88"
        /*0030*/ 	.string	"Build cuda_13.0.r13.0/compiler.36424714_0"
        /*0030*/ 	.string	"-arch sm_100 -m 64 "



//--------------------- .note.nv.cuinfo           --------------------------
	.section	.note.nv.cuinfo,"",@"SHT_NOTE"
	.sectionflags	@"SHF_NOTE_NV_CUINFO"
        /*0018*/ 	.short	0x0002
        /*001a*/ 	.short	0x0064
        /*001c*/ 	.short	0x0082
	.zero		2


//--------------------- .nv.info                  --------------------------
	.section	.nv.info,"",@"SHT_CUDA_INFO"
	.align	4


	//----- nvinfo : EIATTR_REGCOUNT
	.align		4
        /*0000*/ 	.byte	0x04, 0x2f
        /*0002*/ 	.short	(.L_1 - .L_0)
	.align		4
.L_0:
        /*0004*/ 	.word	index@(_Z17col2im_gpu_kerneliPKfiiiiiiiPf)
        /*0008*/ 	.word	0x00000020


	//----- nvinfo : EIATTR_FRAME_SIZE
	.align		4
.L_1:
        /*000c*/ 	.byte	0x04, 0x11
        /*000e*/ 	.short	(.L_3 - .L_2)
	.align		4
.L_2:
        /*0010*/ 	.word	index@(_Z17col2im_gpu_kerneliPKfiiiiiiiPf)
        /*0014*/ 	.word	0x00000000


	//----- nvinfo : EIATTR_MIN_STACK_SIZE
	.align		4
.L_3:
        /*0018*/ 	.byte	0x04, 0x12
        /*001a*/ 	.short	(.L_5 - .L_4)
	.align		4
.L_4:
        /*001c*/ 	.word	index@(_Z17col2im_gpu_kerneliPKfiiiiiiiPf)
        /*0020*/ 	.word	0x00000000
.L_5:


//--------------------- .nv.compat                --------------------------
	.section	.nv.compat,"",@"SHT_CUDA_COMPAT_INFO"
	.align	4
        /*0000*/ 	.byte	0x02, 0x09, 0x00, 0x00, 0x02, 0x02, 0x01, 0x00, 0x02, 0x05, 0x05, 0x00, 0x03, 0x07, 0x01, 0x01
        /*0010*/ 	.byte	0x02, 0x03, 0x00, 0x00, 0x02, 0x06, 0x01, 0x00, 0x04, 0x0b, 0x08, 0x00, 0x09, 0x00, 0x00, 0x00
        /*0020*/ 	.byte	0x00, 0x00, 0x00, 0x00


//--------------------- .nv.info._Z17col2im_gpu_kerneliPKfiiiiiiiPf --------------------------
	.section	.nv.info._Z17col2im_gpu_kerneliPKfiiiiiiiPf,"",@"SHT_CUDA_INFO"
	.sectionflags	@""
	.align	4


	//----- nvinfo : EIATTR_CUDA_API_VERSION
	.align		4
        /*0000*/ 	.byte	0x04, 0x37
        /*0002*/ 	.short	(.L_7 - .L_6)
.L_6:
        /*0004*/ 	.word	0x00000082


	//----- nvinfo : EIATTR_KPARAM_INFO
	.align		4
.L_7:
        /*0008*/ 	.byte	0x04, 0x17
        /*000a*/ 	.short	(.L_9 - .L_8)
.L_8:
        /*000c*/ 	.word	0x00000000
        /*0010*/ 	.short	0x0009
        /*0012*/ 	.short	0x0030
        /*0014*/ 	.byte	0x00, 0xf5, 0x21, 0x00


	//----- nvinfo : EIATTR_KPARAM_INFO
	.align		4
.L_9:
        /*0018*/ 	.byte	0x04, 0x17
        /*001a*/ 	.short	(.L_11 - .L_10)
.L_10:
        /*001c*/ 	.word	0x00000000
        /*0020*/ 	.short	0x0008
        /*0022*/ 	.short	0x0028
        /*0024*/ 	.byte	0x00, 0xf0, 0x11, 0x00


	//----- nvinfo : EIATTR_KPARAM_INFO
	.align		4
.L_11:
        /*0028*/ 	.byte	0x04, 0x17
        /*002a*/ 	.short	(.L_13 - .L_12)
.L_12:
        /*002c*/ 	.word	0x00000000
        /*0030*/ 	.short	0x0007
        /*0032*/ 	.short	0x0024
        /*0034*/ 	.byte	0x00, 0xf0, 0x11, 0x00


	//----- nvinfo : EIATTR_KPARAM_INFO
	.align		4
.L_13:
        /*0038*/ 	.byte	0x04, 0x17
        /*003a*/ 	.short	(.L_15 - .L_14)
.L_14:
        /*003c*/ 	.word	0x00000000
        /*0040*/ 	.short	0x0006
        /*0042*/ 	.short	0x0020
        /*0044*/ 	.byte	0x00, 0xf0, 0x11, 0x00


	//----- nvinfo : EIATTR_KPARAM_INFO
	.align		4
.L_15:
        /*0048*/ 	.byte	0x04, 0x17
        /*004a*/ 	.short	(.L_17 - .L_16)
.L_16:
        /*004c*/ 	.word	0x00000000
        /*0050*/ 	.short	0x0005
        /*0052*/ 	.short	0x001c
        /*0054*/ 	.byte	0x00, 0xf0, 0x11, 0x00


	//----- nvinfo : EIATTR_KPARAM_INFO
	.align		4
.L_17:
        /*0058*/ 	.byte	0x04, 0x17
        /*005a*/ 	.short	(.L_19 - .L_18)
.L_18:
        /*005c*/ 	.word	0x00000000
        /*0060*/ 	.short	0x0004
        /*0062*/ 	.short	0x0018
        /*0064*/ 	.byte	0x00, 0xf0, 0x11, 0x00


	//----- nvinfo : EIATTR_KPARAM_INFO
	.align		4
.L_19:
        /*0068*/ 	.byte	0x04, 0x17
        /*006a*/ 	.short	(.L_21 - .L_20)
.L_20:
        /*006c*/ 	.word	0x00000000
        /*0070*/ 	.short	0x0003
        /*0072*/ 	.short	0x0014
        /*0074*/ 	.byte	0x00, 0xf0, 0x11, 0x00


	//----- nvinfo : EIATTR_KPARAM_INFO
	.align		4
.L_21:
        /*0078*/ 	.byte	0x04, 0x17
        /*007a*/ 	.short	(.L_23 - .L_22)
.L_22:
        /*007c*/ 	.word	0x00000000
        /*0080*/ 	.short	0x0002
        /*0082*/ 	.short	0x0010
        /*0084*/ 	.byte	0x00, 0xf0, 0x11, 0x00


	//----- nvinfo : EIATTR_KPARAM_INFO
	.align		4
.L_23:
        /*0088*/ 	.byte	0x04, 0x17
        /*008a*/ 	.short	(.L_25 - .L_24)
.L_24:
        /*008c*/ 	.word	0x00000000
        /*0090*/ 	.short	0x0001
        /*0092*/ 	.short	0x0008
        /*0094*/ 	.byte	0x00, 0xf5, 0x21, 0x00


	//----- nvinfo : EIATTR_KPARAM_INFO
	.align		4
.L_25:
        /*0098*/ 	.byte	0x04, 0x17
        /*009a*/ 	.short	(.L_27 - .L_26)
.L_26:
        /*009c*/ 	.word	0x00000000
        /*00a0*/ 	.short	0x0000
        /*00a2*/ 	.short	0x0000
        /*00a4*/ 	.byte	0x00, 0xf0, 0x11, 0x00


	//----- nvinfo : EIATTR_SPARSE_MMA_MASK
	.align		4
.L_27:
        /*00a8*/ 	.byte	0x03, 0x50
        /*00aa*/ 	.short	0x0000


	//----- nvinfo : EIATTR_MAXREG_COUNT
	.align		4
        /*00ac*/ 	.byte	0x03, 0x1b
        /*00ae*/ 	.short	0x00ff


	//----- nvinfo : EIATTR_MERCURY_ISA_VERSION
	.align		4
        /*00b0*/ 	.byte	0x03, 0x5f
        /*00b2*/ 	.short	0x0101


	//----- nvinfo : EIATTR_VRC_CTA_INIT_COUNT
	.align		4
        /*00b4*/ 	.byte	0x02, 0x4a
	.zero		1
	.zero		1


	//----- nvinfo : EIATTR_EXIT_INSTR_OFFSETS
	.align		4
        /*00b8*/ 	.byte	0x04, 0x1c
        /*00ba*/ 	.short	(.L_29 - .L_28)


	//   ....[0]....
.L_28:
        /*00bc*/ 	.word	0x00000070


	//   ....[1]....
        /*00c0*/ 	.word	0x000016a0


	//----- nvinfo : EIATTR_CRS_STACK_SIZE
	.align		4
.L_29:
        /*00c4*/ 	.byte	0x04, 0x1e
        /*00c6*/ 	.short	(.L_31 - .L_30)
.L_30:
        /*00c8*/ 	.word	0x00000000


	//----- nvinfo : EIATTR_CBANK_PARAM_SIZE
	.align		4
.L_31:
        /*00cc*/ 	.byte	0x03, 0x19
        /*00ce*/ 	.short	0x0038


	//----- nvinfo : EIATTR_PARAM_CBANK
	.align		4
        /*00d0*/ 	.byte	0x04, 0x0a
        /*00d2*/ 	.short	(.L_33 - .L_32)
	.align		4
.L_32:
        /*00d4*/ 	.word	index@(.nv.constant0._Z17col2im_gpu_kerneliPKfiiiiiiiPf)
        /*00d8*/ 	.short	0x0380
        /*00da*/ 	.short	0x0038


	//----- nvinfo : EIATTR_SW_WAR
	.align		4
.L_33:
        /*00dc*/ 	.byte	0x04, 0x36
        /*00de*/ 	.short	(.L_35 - .L_34)
.L_34:
        /*00e0*/ 	.word	0x00000008
.L_35:


//--------------------- .nv.callgraph             --------------------------
	.section	.nv.callgraph,"",@"SHT_CUDA_CALLGRAPH"
	.align	4
	.sectionentsize	8
	.align		4
        /*0000*/ 	.word	0x00000000
	.align		4
        /*0004*/ 	.word	0xffffffff
	.align		4
        /*0008*/ 	.word	0x00000000
	.align		4
        /*000c*/ 	.word	0xfffffffe
	.align		4
        /*0010*/ 	.word	0x00000000
	.align		4
        /*0014*/ 	.word	0xfffffffd
	.align		4
        /*0018*/ 	.word	0x00000000
	.align		4
        /*001c*/ 	.word	0xfffffffc


//--------------------- .text._Z17col2im_gpu_kerneliPKfiiiiiiiPf --------------------------
	.section	.text._Z17col2im_gpu_kerneliPKfiiiiiiiPf,"ax",@progbits
	.align	128
        .global         _Z17col2im_gpu_kerneliPKfiiiiiiiPf
        .type           _Z17col2im_gpu_kerneliPKfiiiiiiiPf,@function
        .size           _Z17col2im_gpu_kerneliPKfiiiiiiiPf,(.L_x_18 - _Z17col2im_gpu_kerneliPKfiiiiiiiPf)
        .other          _Z17col2im_gpu_kerneliPKfiiiiiiiPf,@"STO_CUDA_ENTRY STV_DEFAULT"
_Z17col2im_gpu_kerneliPKfiiiiiiiPf:
.text._Z17col2im_gpu_kerneliPKfiiiiiiiPf:
[----:B------:R-:W-:Y:S01]  /*0000*/  LDC R1, c[0x0][0x37c] ;  /* 0x0000df00ff017b82 */ /* 0x000fe20000000800 */
[----:B------:R-:W0:Y:S07]  /*0010*/  S2R R4, SR_TID.X ;  /* 0x0000000000047919 */ /* 0x000e2e0000002100 */
[----:B------:R-:W0:Y:S01]  /*0020*/  S2UR UR4, SR_CTAID.X ;  /* 0x00000000000479c3 */ /* 0x000e220000002500 */
[----:B------:R-:W1:Y:S07]  /*0030*/  LDCU UR5, c[0x0][0x380] ;  /* 0x00007000ff0577ac */ /* 0x000e6e0008000800 */
[----:B------:R-:W0:Y:S02]  /*0040*/  LDC R5, c[0x0][0x360] ;  /* 0x0000d800ff057b82 */ /* 0x000e240000000800 */
[----:B0-----:R-:W-:-:S05]  /*0050*/  IMAD R4, R5, UR4, R4 ;  /* 0x0000000405047c24 */ /* 0x001fca000f8e0204 */
[----:B-1----:R-:W-:-:S13]  /*0060*/  ISETP.GE.AND P0, PT, R4, UR5, PT ;  /* 0x0000000504007c0c */ /* 0x002fda000bf06270 */
[----:B------:R-:W-:Y:S05]  /*0070*/  @P0 EXIT ;  /* 0x000000000000094d */ /* 0x000fea0003800000 */
[----:B------:R-:W0:Y:S01]  /*0080*/  LDCU.64 UR4, c[0x0][0x3a0] ;  /* 0x00007400ff0477ac */ /* 0x000e220008000a00 */
[----:B------:R-:W1:Y:S01]  /*0090*/  LDC R3, c[0x0][0x3a8] ;  /* 0x0000ea00ff037b82 */ /* 0x000e620000000800 */
[----:B------:R-:W-:Y:S01]  /*00a0*/  MOV R9, 0xfffffff0 ;  /* 0xfffffff000097802 */ /* 0x000fe20000000f00 */
[----:B------:R-:W2:Y:S01]  /*00b0*/  LDCU UR6, c[0x0][0x398] ;  /* 0x00007300ff0677ac */ /* 0x000ea20008000800 */
[----:B------:R-:W3:Y:S05]  /*00c0*/  LDCU UR8, c[0x0][0x370] ;  /* 0x00006e00ff0877ac */ /* 0x000eea0008000800 */
[----:B------:R-:W4:Y:S01]  /*00d0*/  LDC.64 R6, c[0x0][0x390] ;  /* 0x0000e400ff067b82 */ /* 0x000f220000000a00 */
[----:B------:R-:W1:Y:S01]  /*00e0*/  LDCU.64 UR10, c[0x0][0x358] ;  /* 0x00006b00ff0a77ac */ /* 0x000e620008000a00 */
[----:B0-----:R-:W-:-:S02]  /*00f0*/  UIADD3 UR7, UPT, UPT, URZ, -UR4, URZ ;  /* 0x80000004ff077290 */ /* 0x001fc4000fffe0ff */
[----:B------:R-:W-:Y:S02]  /*0100*/  UIMAD UR4, UR4, UR5, URZ ;  /* 0x00000005040472a4 */ /* 0x000fe4000f8e02ff */
[----:B--2---:R-:W-:-:S04]  /*0110*/  UIMAD UR6, UR7, UR6, URZ ;  /* 0x00000006070672a4 */ /* 0x004fc8000f8e02ff */
[----:B------:R-:W-:Y:S01]  /*0120*/  IADD3 R0, PT, PT, RZ, -UR4, RZ ;  /* 0x80000004ff007c10 */ /* 0x000fe2000fffe0ff */
[----:B-1----:R-:W-:Y:S01]  /*0130*/  IMAD R2, R3, UR4, RZ ;  /* 0x0000000403027c24 */ /* 0x002fe2000f8e02ff */
[----:B------:R-:W-:Y:S01]  /*0140*/  UIMAD UR4, UR6, UR5, 0x1 ;  /* 0x00000001060474a4 */ /* 0x000fe2000f8e0205 */
[----:B---3--:R-:W-:Y:S02]  /*0150*/  IMAD R5, R5, UR8, RZ ;  /* 0x0000000805057c24 */ /* 0x008fe4000f8e02ff */
[----:B------:R-:W-:Y:S02]  /*0160*/  IMAD R0, R0, R3, 0x1 ;  /* 0x0000000100007424 */ /* 0x000fe400078e0203 */
[----:B------:R-:W-:Y:S02]  /*0170*/  IMAD R2, R2, R9, 0x10 ;  /* 0x0000001002027424 */ /* 0x000fe400078e0209 */
[----:B----4-:R-:W-:-:S07]  /*0180*/  IMAD R3, R7, R6, RZ ;  /* 0x0000000607037224 */ /* 0x010fce00078e02ff */
.L_x_16:
[----:B0-----:R-:W0:Y:S01]  /*0190*/  LDC R13, c[0x0][0x394] ;  /* 0x0000e500ff0d7b82 */ /* 0x001e220000000800 */
[----:B------:R-:W-:Y:S01]  /*01a0*/  IABS R12, R4 ;  /* 0x00000004000c7213 */ /* 0x000fe20000000000 */
[----:B------:R-:W1:Y:S01]  /*01b0*/  LDCU UR5, c[0x0][0x39c] ;  /* 0x00007380ff0577ac */ /* 0x000e620008000800 */
[----:B------:R-:W-:Y:S01]  /*01c0*/  IABS R17, R3 ;  /* 0x0000000300117213 */ /* 0x000fe20000000000 */
[----:B------:R-:W-:Y:S03]  /*01d0*/  BSSY.RECONVERGENT B0, `(.L_x_0) ;  /* 0x0000090000007945 */ /* 0x000fe60003800200 */
[----:B------:R-:W2:Y:S01]  /*01e0*/  I2F.RP R16, R17 ;  /* 0x0000001100107306 */ /* 0x000ea20000209400 */
[----:B------:R-:W3:Y:S07]  /*01f0*/  LDC R8, c[0x0][0x390] ;  /* 0x0000e400ff087b82 */ /* 0x000eee0000000800 */
[----:B--2---:R-:W-:Y:S01]  /*0200*/  MUFU.RCP R16, R16 ;  /* 0x0000001000107308 */ /* 0x004fe20000001000 */
[----:B0-----:R-:W-:-:S07]  /*0210*/  IABS R11, R13 ;  /* 0x0000000d000b7213 */ /* 0x001fce0000000000 */
[----:B------:R-:W0:Y:S01]  /*0220*/  I2F.RP R9, R11 ;  /* 0x0000000b00097306 */ /* 0x000e220000209400 */
[----:B---3--:R-:W-:-:S07]  /*0230*/  IABS R14, R8 ;  /* 0x00000008000e7213 */ /* 0x008fce0000000000 */
[----:B0-----:R-:W0:Y:S02]  /*0240*/  MUFU.RCP R9, R9 ;  /* 0x0000000900097308 */ /* 0x001e240000001000 */
[----:B0-----:R-:W-:-:S06]  /*0250*/  VIADD R6, R9, 0xffffffe ;  /* 0x0ffffffe09067836 */ /* 0x001fcc0000000000 */
[----:B------:R-:W0:Y:S08]  /*0260*/  I2F.RP R9, R14 ;  /* 0x0000000e00097306 */ /* 0x000e300000209400 */
[----:B------:R2:W3:Y:S08]  /*0270*/  F2I.FTZ.U32.TRUNC.NTZ R7, R6 ;  /* 0x0000000600077305 */ /* 0x0004f0000021f000 */
[----:B0-----:R-:W0:Y:S01]  /*0280*/  MUFU.RCP R9, R9 ;  /* 0x0000000900097308 */ /* 0x001e220000001000 */
[----:B--2---:R-:W-:Y:S01]  /*0290*/  HFMA2 R6, -RZ, RZ, 0, 0 ;  /* 0x00000000ff067431 */ /* 0x004fe200000001ff */
[----:B---3--:R-:W-:-:S05]  /*02a0*/  IADD3 R10, PT, PT, RZ, -R7, RZ ;  /* 0x80000007ff0a7210 */ /* 0x008fca0007ffe0ff */
[----:B------:R-:W-:Y:S02]  /*02b0*/  IMAD R15, R10, R11, RZ ;  /* 0x0000000b0a0f7224 */ /* 0x000fe400078e02ff */
[----:B------:R-:W2:Y:S02]  /*02c0*/  LDC R10, c[0x0][0x3a0] ;  /* 0x0000e800ff0a7b82 */ /* 0x000ea40000000800 */
[----:B------:R-:W-:-:S06]  /*02d0*/  IMAD.HI.U32 R7, R7, R15, R6 ;  /* 0x0000000f07077227 */ /* 0x000fcc00078e0006 */
[----:B------:R-:W-:Y:S01]  /*02e0*/  IMAD.HI.U32 R15, R7, R12, RZ ;  /* 0x0000000c070f7227 */ /* 0x000fe200078e00ff */
[----:B0-----:R-:W-:-:S03]  /*02f0*/  IADD3 R7, PT, PT, R9, 0xffffffe, RZ ;  /* 0x0ffffffe09077810 */ /* 0x001fc60007ffe0ff */
[----:B------:R-:W-:-:S03]  /*0300*/  IMAD.MOV R6, RZ, RZ, -R15 ;  /* 0x000000ffff067224 */ /* 0x000fc600078e0a0f */
[----:B------:R-:W0:Y:S01]  /*0310*/  F2I.FTZ.U32.TRUNC.NTZ R7, R7 ;  /* 0x0000000700077305 */ /* 0x000e22000021f000 */
[----:B------:R-:W-:-:S05]  /*0320*/  IMAD R6, R11, R6, R12 ;  /* 0x000000060b067224 */ /* 0x000fca00078e020c */
[----:B------:R-:W-:Y:S02]  /*0330*/  ISETP.GT.U32.AND P1, PT, R11, R6, PT ;  /* 0x000000060b00720c */ /* 0x000fe40003f24070 */
[----:B0-----:R-:W-:-:S11]  /*0340*/  IADD3 R9, PT, PT, RZ, -R7, RZ ;  /* 0x80000007ff097210 */ /* 0x001fd60007ffe0ff */
[-C--:B------:R-:W-:Y:S01]  /*0350*/  @!P1 IADD3 R6, PT, PT, R6, -R11.reuse, RZ ;  /* 0x8000000b06069210 */ /* 0x080fe20007ffe0ff */
[----:B------:R-:W-:Y:S01]  /*0360*/  @!P1 VIADD R15, R15, 0x1 ;  /* 0x000000010f0f9836 */ /* 0x000fe20000000000 */
[----:B------:R-:W-:Y:S01]  /*0370*/  ISETP.NE.AND P1, PT, R13, RZ, PT ;  /* 0x000000ff0d00720c */ /* 0x000fe20003f25270 */
[----:B------:R-:W-:Y:S01]  /*0380*/  IMAD R9, R9, R14, RZ ;  /* 0x0000000e09097224 */ /* 0x000fe200078e02ff */
[----:B------:R-:W-:Y:S02]  /*0390*/  ISETP.GE.U32.AND P0, PT, R6, R11, PT ;  /* 0x0000000b0600720c */ /* 0x000fe40003f06070 */
[----:B------:R-:W-:Y:S02]  /*03a0*/  LOP3.LUT R6, R4, R13, RZ, 0x3c, !PT ;  /* 0x0000000d04067212 */ /* 0x000fe400078e3cff */
[----:B--2---:R-:W-:Y:S02]  /*03b0*/  IABS R11, R10 ;  /* 0x0000000a000b7213 */ /* 0x004fe40000000000 */
[----:B------:R-:W-:-:S02]  /*03c0*/  ISETP.GE.AND P2, PT, R6, RZ, PT ;  /* 0x000000ff0600720c */ /* 0x000fc40003f46270 */
[----:B------:R-:W-:Y:S01]  /*03d0*/  MOV R6, RZ ;  /* 0x000000ff00067202 */ /* 0x000fe20000000f00 */
[----:B------:R-:W0:Y:S04]  /*03e0*/  I2F.RP R18, R11 ;  /* 0x0000000b00127306 */ /* 0x000e280000209400 */
[----:B------:R-:W-:Y:S01]  /*03f0*/  @P0 IADD3 R15, PT, PT, R15, 0x1, RZ ;  /* 0x000000010f0f0810 */ /* 0x000fe20007ffe0ff */
[----:B------:R-:W-:-:S04]  /*0400*/  IMAD.HI.U32 R6, R7, R9, R6 ;  /* 0x0000000907067227 */ /* 0x000fc800078e0006 */
[----:B------:R-:W-:Y:S02]  /*0410*/  VIADD R9, R16, 0xffffffe ;  /* 0x0ffffffe10097836 */ /* 0x000fe40000000000 */
[----:B------:R-:W-:Y:S01]  /*0420*/  @!P2 IMAD.MOV R15, RZ, RZ, -R15 ;  /* 0x000000ffff0fa224 */ /* 0x000fe200078e0a0f */
[----:B------:R-:W-:Y:S01]  /*0430*/  @!P1 LOP3.LUT R15, RZ, R13, RZ, 0x33, !PT ;  /* 0x0000000dff0f9212 */ /* 0x000fe200078e33ff */
[----:B0-----:R-:W0:Y:S03]  /*0440*/  MUFU.RCP R18, R18 ;  /* 0x0000001200127308 */ /* 0x001e260000001000 */
[----:B------:R-:W-:Y:S02]  /*0450*/  IABS R19, R15 ;  /* 0x0000000f00137213 */ /* 0x000fe40000000000 */
[C---:B------:R-:W-:Y:S02]  /*0460*/  ISETP.GE.AND P2, PT, R15.reuse, RZ, PT ;  /* 0x000000ff0f00720c */ /* 0x040fe40003f46270 */
[----:B------:R-:W-:Y:S01]  /*0470*/  IADD3 R15, PT, PT, -R15, RZ, RZ ;  /* 0x000000ff0f0f7210 */ /* 0x000fe20007ffe1ff */
[----:B------:R-:W-:Y:S01]  /*0480*/  IMAD.HI.U32 R6, R6, R19, RZ ;  /* 0x0000001306067227 */ /* 0x000fe200078e00ff */
[----:B------:R-:W-:Y:S03]  /*0490*/  F2I.FTZ.U32.TRUNC.NTZ R9, R9 ;  /* 0x0000000900097305 */ /* 0x000fe6000021f000 */
[----:B------:R-:W-:Y:S01]  /*04a0*/  IMAD R15, R13, R15, R4 ;  /* 0x0000000f0d0f7224 */ /* 0x000fe200078e0204 */
[----:B------:R-:W-:-:S03]  /*04b0*/  IADD3 R6, PT, PT, -R6, RZ, RZ ;  /* 0x000000ff06067210 */ /* 0x000fc60007ffe1ff */
[----:B-1----:R-:W-:Y:S02]  /*04c0*/  VIADD R15, R15, UR5 ;  /* 0x000000050f0f7c36 */ /* 0x002fe40008000000 */
[----:B------:R-:W-:Y:S01]  /*04d0*/  IMAD R19, R14, R6, R19 ;  /* 0x000000060e137224 */ /* 0x000fe200078e0213 */
[----:B0-----:R-:W-:Y:S02]  /*04e0*/  IADD3 R6, PT, PT, R18, 0xffffffe, RZ ;  /* 0x0ffffffe12067810 */ /* 0x001fe40007ffe0ff */
[----:B------:R-:W-:Y:S02]  /*04f0*/  IABS R18, R3 ;  /* 0x0000000300127213 */ /* 0x000fe40000000000 */
[----:B------:R-:W-:Y:S01]  /*0500*/  ISETP.GT.U32.AND P0, PT, R14, R19, PT ;  /* 0x000000130e00720c */ /* 0x000fe20003f04070 */
[----:B------:R-:W0:-:S12]  /*0510*/  F2I.FTZ.U32.TRUNC.NTZ R7, R6 ;  /* 0x0000000600077305 */ /* 0x000e18000021f000 */
[----:B------:R-:W-:Y:S02]  /*0520*/  @!P0 IADD3 R19, PT, PT, R19, -R14, RZ ;  /* 0x8000000e13138210 */ /* 0x000fe40007ffe0ff */
[----:B------:R-:W-:Y:S02]  /*0530*/  ISETP.NE.AND P0, PT, R8, RZ, PT ;  /* 0x000000ff0800720c */ /* 0x000fe40003f05270 */
[----:B------:R-:W-:Y:S02]  /*0540*/  ISETP.GT.U32.AND P1, PT, R14, R19, PT ;  /* 0x000000130e00720c */ /* 0x000fe40003f24070 */
[----:B0-----:R-:W-:-:S11]  /*0550*/  IADD3 R6, PT, PT, RZ, -R7, RZ ;  /* 0x80000007ff067210 */ /* 0x001fd60007ffe0ff */
[----:B------:R-:W-:Y:S01]  /*0560*/  @!P1 IMAD.IADD R19, R19, 0x1, -R14 ;  /* 0x0000000113139824 */ /* 0x000fe200078e0a0e */
[----:B------:R-:W-:-:S03]  /*0570*/  IADD3 R14, PT, PT, RZ, -R9, RZ ;  /* 0x80000009ff0e7210 */ /* 0x000fc60007ffe0ff */
[----:B------:R-:W-:Y:S01]  /*0580*/  @!P2 IMAD.MOV R19, RZ, RZ, -R19 ;  /* 0x000000ffff13a224 */ /* 0x000fe200078e0a13 */
[----:B------:R-:W-:Y:S01]  /*0590*/  @!P0 LOP3.LUT R19, RZ, R8, RZ, 0x33, !PT ;  /* 0x00000008ff138212 */ /* 0x000fe200078e33ff */
[----:B------:R-:W-:Y:S02]  /*05a0*/  HFMA2 R8, -RZ, RZ, 0, 0 ;  /* 0x00000000ff087431 */ /* 0x000fe400000001ff */
[----:B------:R-:W-:-:S04]  /*05b0*/  IMAD R13, R14, R17, RZ ;  /* 0x000000110e0d7224 */ /* 0x000fc800078e02ff */
[----:B------:R-:W-:Y:S01]  /*05c0*/  IMAD.HI.U32 R9, R9, R13, R8 ;  /* 0x0000000d09097227 */ /* 0x000fe200078e0008 */
[----:B------:R-:W-:Y:S02]  /*05d0*/  IADD3 R13, PT, PT, R19, UR5, RZ ;  /* 0x00000005130d7c10 */ /* 0x000fe4000fffe0ff */
[----:B------:R-:W-:Y:S01]  /*05e0*/  IABS R8, R15 ;  /* 0x0000000f00087213 */ /* 0x000fe20000000000 */
[----:B------:R-:W-:Y:S01]  /*05f0*/  IMAD R19, R6, R11, RZ ;  /* 0x0000000b06137224 */ /* 0x000fe200078e02ff */
[----:B------:R-:W-:Y:S01]  /*0600*/  MOV R6, RZ ;  /* 0x000000ff00067202 */ /* 0x000fe20000000f00 */
[----:B------:R-:W-:Y:S01]  /*0610*/  IMAD.HI.U32 R9, R9, R12, RZ ;  /* 0x0000000c09097227 */ /* 0x000fe200078e00ff */
[----:B------:R-:W-:-:S03]  /*0620*/  IABS R14, R13 ;  /* 0x0000000d000e7213 */ /* 0x000fc60000000000 */
[----:B------:R-:W-:-:S04]  /*0630*/  IMAD.HI.U32 R16, R7, R19, R6 ;  /* 0x0000001307107227 */ /* 0x000fc800078e0006 */
[----:B------:R-:W-:Y:S02]  /*0640*/  IMAD.MOV R7, RZ, RZ, -R18 ;  /* 0x000000ffff077224 */ /* 0x000fe400078e0a12 */
[----:B------:R-:W-:-:S04]  /*0650*/  IMAD.HI.U32 R19, R16, R8, RZ ;  /* 0x0000000810137227 */ /* 0x000fc800078e00ff */
[----:B------:R-:W-:Y:S01]  /*0660*/  IMAD R12, R9, R7, R12 ;  /* 0x00000007090c7224 */ /* 0x000fe200078e020c */
[----:B------:R-:W-:Y:S01]  /*0670*/  IADD3 R7, PT, PT, -R19, RZ, RZ ;  /* 0x000000ff13077210 */ /* 0x000fe20007ffe1ff */
[----:B------:R-:W-:-:S03]  /*0680*/  IMAD.HI.U32 R6, R16, R14, RZ ;  /* 0x0000000e10067227 */ /* 0x000fc600078e00ff */
[----:B------:R-:W-:Y:S01]  /*0690*/  ISETP.GT.U32.AND P3, PT, R17, R12, PT ;  /* 0x0000000c1100720c */ /* 0x000fe20003f64070 */
[C---:B------:R-:W-:Y:S01]  /*06a0*/  IMAD R8, R11.reuse, R7, R8 ;  /* 0x000000070b087224 */ /* 0x040fe200078e0208 */
[----:B------:R-:W-:Y:S02]  /*06b0*/  IADD3 R18, PT, PT, -R6, RZ, RZ ;  /* 0x000000ff06127210 */ /* 0x000fe40007ffe1ff */
[----:B------:R-:W-:Y:S02]  /*06c0*/  LOP3.LUT R7, R4, R3, RZ, 0x3c, !PT ;  /* 0x0000000304077212 */ /* 0x000fe400078e3cff */
[C---:B------:R-:W-:Y:S01]  /*06d0*/  ISETP.GT.U32.AND P1, PT, R11.reuse, R8, PT ;  /* 0x000000080b00720c */ /* 0x040fe20003f24070 */
[----:B------:R-:W-:Y:S01]  /*06e0*/  IMAD R14, R11, R18, R14 ;  /* 0x000000120b0e7224 */ /* 0x000fe200078e020e */
[----:B------:R-:W-:Y:S02]  /*06f0*/  ISETP.GE.AND P0, PT, R7, RZ, PT ;  /* 0x000000ff0700720c */ /* 0x000fe40003f06270 */
[----:B------:R-:W-:-:S02]  /*0700*/  LOP3.LUT R7, R15, R10, RZ, 0x3c, !PT ;  /* 0x0000000a0f077212 */ /* 0x000fc400078e3cff */
[----:B------:R-:W-:Y:S01]  /*0710*/  ISETP.GT.U32.AND P4, PT, R11, R14, PT ;  /* 0x0000000e0b00720c */ /* 0x000fe20003f84070 */
[----:B------:R-:W-:Y:S01]  /*0720*/  @!P3 IMAD.IADD R12, R12, 0x1, -R17 ;  /* 0x000000010c0cb824 */ /* 0x000fe200078e0a11 */
[----:B------:R-:W-:Y:S01]  /*0730*/  LOP3.LUT R18, RZ, R10, RZ, 0x33, !PT ;  /* 0x0000000aff127212 */ /* 0x000fe200078e33ff */
[----:B------:R-:W-:Y:S01]  /*0740*/  @!P3 VIADD R9, R9, 0x1 ;  /* 0x000000010909b836 */ /* 0x000fe20000000000 */
[----:B------:R-:W-:Y:S02]  /*0750*/  ISETP.NE.AND P3, PT, R3, RZ, PT ;  /* 0x000000ff0300720c */ /* 0x000fe40003f65270 */
[----:B------:R-:W-:Y:S02]  /*0760*/  ISETP.GE.U32.AND P5, PT, R12, R17, PT ;  /* 0x000000110c00720c */ /* 0x000fe40003fa6070 */
[----:B------:R-:W0:Y:S01]  /*0770*/  LDC R12, c[0x0][0x398] ;  /* 0x0000e600ff0c7b82 */ /* 0x000e220000000800 */
[----:B------:R-:W-:Y:S02]  /*0780*/  @!P1 IADD3 R8, PT, PT, R8, -R11, RZ ;  /* 0x8000000b08089210 */ /* 0x000fe40007ffe0ff */
[----:B------:R-:W-:-:S02]  /*0790*/  @!P1 IADD3 R19, PT, PT, R19, 0x1, RZ ;  /* 0x0000000113139810 */ /* 0x000fc40007ffe0ff */
[-C--:B------:R-:W-:Y:S02]  /*07a0*/  @!P4 IADD3 R14, PT, PT, R14, -R11.reuse, RZ ;  /* 0x8000000b0e0ec210 */ /* 0x080fe40007ffe0ff */
[-C--:B------:R-:W-:Y:S01]  /*07b0*/  ISETP.GE.U32.AND P2, PT, R8, R11.reuse, PT ;  /* 0x0000000b0800720c */ /* 0x080fe20003f46070 */
[----:B------:R-:W1:Y:S01]  /*07c0*/  LDC R17, c[0x0][0x3a8] ;  /* 0x0000ea00ff117b82 */ /* 0x000e620000000800 */
[----:B------:R-:W-:Y:S02]  /*07d0*/  ISETP.GE.U32.AND P6, PT, R14, R11, PT ;  /* 0x0000000b0e00720c */ /* 0x000fe40003fc6070 */
[----:B------:R-:W-:Y:S02]  /*07e0*/  LOP3.LUT R8, R13, R10, RZ, 0x3c, !PT ;  /* 0x0000000a0d087212 */ /* 0x000fe400078e3cff */
[----:B------:R-:W-:Y:S02]  /*07f0*/  @!P4 IADD3 R6, PT, PT, R6, 0x1, RZ ;  /* 0x000000010606c810 */ /* 0x000fe40007ffe0ff */
[----:B------:R-:W-:Y:S01]  /*0800*/  ISETP.GE.AND P4, PT, R8, RZ, PT ;  /* 0x000000ff0800720c */ /* 0x000fe20003f86270 */
[----:B------:R-:W2:Y:S01]  /*0810*/  LDC R14, c[0x0][0x3a4] ;  /* 0x0000e900ff0e7b82 */ /* 0x000ea20000000800 */
[----:B------:R-:W-:-:S02]  /*0820*/  @P5 IADD3 R9, PT, PT, R9, 0x1, RZ ;  /* 0x0000000109095810 */ /* 0x000fc40007ffe0ff */
[----:B------:R-:W-:Y:S01]  /*0830*/  ISETP.GE.AND P5, PT, R7, RZ, PT ;  /* 0x000000ff0700720c */ /* 0x000fe20003fa6270 */
[----:B------:R-:W-:Y:S01]  /*0840*/  @P2 VIADD R19, R19, 0x1 ;  /* 0x0000000113132836 */ /* 0x000fe20000000000 */
[----:B------:R-:W-:Y:S01]  /*0850*/  @!P0 IADD3 R9, PT, PT, -R9, RZ, RZ ;  /* 0x000000ff09098210 */ /* 0x000fe20007ffe1ff */
[----:B------:R-:W-:Y:S01]  /*0860*/  @P6 VIADD R6, R6, 0x1 ;  /* 0x0000000106066836 */ /* 0x000fe20000000000 */
[----:B------:R-:W-:Y:S02]  /*0870*/  ISETP.NE.AND P6, PT, R10, RZ, PT ;  /* 0x000000ff0a00720c */ /* 0x000fe40003fc5270 */
[----:B0-----:R-:W-:Y:S02]  /*0880*/  ISETP.GE.AND P1, PT, R15, R12, PT ;  /* 0x0000000c0f00720c */ /* 0x001fe40003f26270 */
[----:B------:R-:W-:Y:S02]  /*0890*/  @!P3 LOP3.LUT R9, RZ, R3, RZ, 0x33, !PT ;  /* 0x00000003ff09b212 */ /* 0x000fe400078e33ff */
[----:B------:R-:W-:-:S02]  /*08a0*/  @!P4 IADD3 R6, PT, PT, -R6, RZ, RZ ;  /* 0x000000ff0606c210 */ /* 0x000fc40007ffe1ff */
[-C--:B------:R-:W-:Y:S01]  /*08b0*/  ISETP.GE.AND P0, PT, R13, R12.reuse, PT ;  /* 0x0000000c0d00720c */ /* 0x080fe20003f06270 */
[----:B------:R-:W-:Y:S01]  /*08c0*/  IMAD R20, R9, R12, R13 ;  /* 0x0000000c09147224 */ /* 0x000fe200078e020d */
[----:B------:R-:W-:Y:S01]  /*08d0*/  SEL R7, R18, R6, !P6 ;  /* 0x0000000612077207 */ /* 0x000fe20007000000 */
[----:B------:R-:W-:Y:S02]  /*08e0*/  HFMA2 R6, -RZ, RZ, 0, 0 ;  /* 0x00000000ff067431 */ /* 0x000fe400000001ff */
[----:B------:R-:W-:Y:S01]  /*08f0*/  @!P5 IMAD.MOV R19, RZ, RZ, -R19 ;  /* 0x000000ffff13d224 */ /* 0x000fe200078e0a13 */
[----:B------:R-:W-:Y:S02]  /*0900*/  MOV R9, RZ ;  /* 0x000000ff00097202 */ /* 0x000fe40000000f00 */
[----:B--2---:R-:W-:Y:S01]  /*0910*/  VIADDMNMX R7, R7, 0x1, R14, PT ;  /* 0x0000000107077846 */ /* 0x004fe2000380010e */
[----:B-1----:R-:W-:Y:S06]  /*0920*/  @!P1 BRA `(.L_x_1) ;  /* 0x0000000000689947 */ /* 0x002fec0003800000 */
[----:B------:R-:W0:Y:S01]  /*0930*/  LDC R21, c[0x0][0x3a0] ;  /* 0x0000e800ff157b82 */ /* 0x000e220000000800 */
[----:B------:R-:W-:Y:S02]  /*0940*/  IADD3 R24, PT, PT, R15, -R12, RZ ;  /* 0x8000000c0f187210 */ /* 0x000fe40007ffe0ff */
[----:B0-----:R-:W-:-:S04]  /*0950*/  IABS R22, R21 ;  /* 0x0000001500167213 */ /* 0x001fc80000000000 */
[----:B------:R-:W0:Y:S08]  /*0960*/  I2F.RP R23, R22 ;  /* 0x0000001600177306 */ /* 0x000e300000209400 */
[----:B0-----:R-:W0:Y:S02]  /*0970*/  MUFU.RCP R23, R23 ;  /* 0x0000001700177308 */ /* 0x001e240000001000 */
[----:B0-----:R-:W-:-:S06]  /*0980*/  IADD3 R8, PT, PT, R23, 0xffffffe, RZ ;  /* 0x0ffffffe17087810 */ /* 0x001fcc0007ffe0ff */
[----:B------:R0:W1:Y:S02]  /*0990*/  F2I.FTZ.U32.TRUNC.NTZ R9, R8 ;  /* 0x0000000800097305 */ /* 0x000064000021f000 */
[----:B0-----:R-:W-:Y:S01]  /*09a0*/  MOV R8, RZ ;  /* 0x000000ff00087202 */ /* 0x001fe20000000f00 */
[----:B-1----:R-:W-:-:S04]  /*09b0*/  IMAD.MOV R25, RZ, RZ, -R9 ;  /* 0x000000ffff197224 */ /* 0x002fc800078e0a09 */
[----:B------:R-:W-:-:S04]  /*09c0*/  IMAD R25, R25, R22, RZ ;  /* 0x0000001619197224 */ /* 0x000fc800078e02ff */
[----:B------:R-:W-:Y:S01]  /*09d0*/  IMAD.HI.U32 R9, R9, R25, R8 ;  /* 0x0000001909097227 */ /* 0x000fe200078e0008 */
[----:B------:R-:W-:Y:S02]  /*09e0*/  IABS R25, R24 ;  /* 0x0000001800197213 */ /* 0x000fe40000000000 */
[----:B------:R-:W-:-:S03]  /*09f0*/  LOP3.LUT R24, R24, R21, RZ, 0x3c, !PT ;  /* 0x0000001518187212 */ /* 0x000fc600078e3cff */
[----:B------:R-:W-:Y:S01]  /*0a00*/  IMAD.HI.U32 R9, R9, R25, RZ ;  /* 0x0000001909097227 */ /* 0x000fe200078e00ff */
[----:B------:R-:W-:-:S03]  /*0a10*/  ISETP.GE.AND P3, PT, R24, RZ, PT ;  /* 0x000000ff1800720c */ /* 0x000fc60003f66270 */
[----:B------:R-:W-:-:S04]  /*0a20*/  IMAD.MOV R23, RZ, RZ, -R9 ;  /* 0x000000ffff177224 */ /* 0x000fc800078e0a09 */
[----:B------:R-:W-:-:S05]  /*0a30*/  IMAD R23, R22, R23, R25 ;  /* 0x0000001716177224 */ /* 0x000fca00078e0219 */
[----:B------:R-:W-:-:S13]  /*0a40*/  ISETP.GT.U32.AND P2, PT, R22, R23, PT ;  /* 0x000000171600720c */ /* 0x000fda0003f44070 */
[-C--:B------:R-:W-:Y:S02]  /*0a50*/  @!P2 IADD3 R23, PT, PT, R23, -R22.reuse, RZ ;  /* 0x800000161717a210 */ /* 0x080fe40007ffe0ff */
[----:B------:R-:W-:Y:S02]  /*0a60*/  @!P2 IADD3 R9, PT, PT, R9, 0x1, RZ ;  /* 0x000000010909a810 */ /* 0x000fe40007ffe0ff */
[----:B------:R-:W-:Y:S02]  /*0a70*/  ISETP.GE.U32.AND P1, PT, R23, R22, PT ;  /* 0x000000161700720c */ /* 0x000fe40003f26070 */
[----:B------:R-:W-:-:S11]  /*0a80*/  ISETP.NE.AND P2, PT, R21, RZ, PT ;  /* 0x000000ff1500720c */ /* 0x000fd60003f45270 */
[----:B------:R-:W-:-:S05]  /*0a90*/  @P1 VIADD R9, R9, 0x1 ;  /* 0x0000000109091836 */ /* 0x000fca0000000000 */
[----:B------:R-:W-:Y:S02]  /*0aa0*/  @!P3 IADD3 R9, PT, PT, -R9, RZ, RZ ;  /* 0x000000ff0909b210 */ /* 0x000fe40007ffe1ff */
[----:B------:R-:W-:-:S04]  /*0ab0*/  @!P2 LOP3.LUT R9, RZ, R21, RZ, 0x33, !PT ;  /* 0x00000015ff09a212 */ /* 0x000fc800078e33ff */
[----:B------:R-:W-:-:S07]  /*0ac0*/  IADD3 R9, PT, PT, R9, 0x1, RZ ;  /* 0x0000000109097810 */ /* 0x000fce0007ffe0ff */
.L_x_1:
[----:B------:R-:W-:Y:S05]  /*0ad0*/  BSYNC.RECONVERGENT B0 ;  /* 0x0000000000007941 */ /* 0x000fea0003800200 */
.L_x_0:
[----:B------:R-:W-:Y:S04]  /*0ae0*/  BSSY.RECONVERGENT B0, `(.L_x_2) ;  /* 0x0000011000007945 */ /* 0x000fe80003800200 */
[----:B------:R-:W-:Y:S05]  /*0af0*/  @!P0 BRA `(.L_x_3) ;  /* 0x00000000003c8947 */ /* 0x000fea0003800000 */
[----:B------:R-:W-:-:S05]  /*0b00*/  IMAD.IADD R13, R13, 0x1, -R12 ;  /* 0x000000010d0d7824 */ /* 0x000fca00078e0a0c */
[----:B------:R-:W-:Y:S02]  /*0b10*/  IABS R6, R13 ;  /* 0x0000000d00067213 */ /* 0x000fe40000000000 */
[----:B------:R-:W-:-:S03]  /*0b20*/  LOP3.LUT R10, R13, R10, RZ, 0x3c, !PT ;  /* 0x0000000a0d0a7212 */ /* 0x000fc600078e3cff */
[----:B------:R-:W-:Y:S01]  /*0b30*/  IMAD.HI.U32 R16, R16, R6, RZ ;  /* 0x0000000610107227 */ /* 0x000fe200078e00ff */
[----:B------:R-:W-:-:S04]  /*0b40*/  ISETP.GE.AND P2, PT, R10, RZ, PT ;  /* 0x000000ff0a00720c */ /* 0x000fc80003f46270 */
[----:B------:R-:W-:-:S05]  /*0b50*/  IADD3 R8, PT, PT, -R16, RZ, RZ ;  /* 0x000000ff10087210 */ /* 0x000fca0007ffe1ff */
[----:B------:R-:W-:-:S05]  /*0b60*/  IMAD R6, R11, R8, R6 ;  /* 0x000000080b067224 */ /* 0x000fca00078e0206 */
[----:B------:R-:W-:-:S13]  /*0b70*/  ISETP.GT.U32.AND P1, PT, R11, R6, PT ;  /* 0x000000060b00720c */ /* 0x000fda0003f24070 */
[-C--:B------:R-:W-:Y:S02]  /*0b80*/  @!P1 IADD3 R6, PT, PT, R6, -R11.reuse, RZ ;  /* 0x8000000b06069210 */ /* 0x080fe40007ffe0ff */
[----:B------:R-:W-:Y:S02]  /*0b90*/  @!P1 IADD3 R16, PT, PT, R16, 0x1, RZ ;  /* 0x0000000110109810 */ /* 0x000fe40007ffe0ff */
[----:B------:R-:W-:-:S13]  /*0ba0*/  ISETP.GE.U32.AND P0, PT, R6, R11, PT ;  /* 0x0000000b0600720c */ /* 0x000fda0003f06070 */
[----:B------:R-:W-:-:S05]  /*0bb0*/  @P0 VIADD R16, R16, 0x1 ;  /* 0x0000000110100836 */ /* 0x000fca0000000000 */
[----:B------:R-:W-:-:S04]  /*0bc0*/  @!P2 IADD3 R16, PT, PT, -R16, RZ, RZ ;  /* 0x000000ff1010a210 */ /* 0x000fc80007ffe1ff */
[----:B------:R-:W-:-:S04]  /*0bd0*/  SEL R6, R18, R16, !P6 ;  /* 0x0000001012067207 */ /* 0x000fc80007000000 */
[----:B------:R-:W-:-:S07]  /*0be0*/  IADD3 R6, PT, PT, R6, 0x1, RZ ;  /* 0x0000000106067810 */ /* 0x000fce0007ffe0ff */
.L_x_3:
[----:B------:R-:W-:Y:S05]  /*0bf0*/  BSYNC.RECONVERGENT B0 ;  /* 0x0000000000007941 */ /* 0x000fea0003800200 */
.L_x_2:
[----:B------:R-:W-:Y:S01]  /*0c00*/  ISETP.GE.AND P0, PT, R6, R7, PT ;  /* 0x000000070600720c */ /* 0x000fe20003f06270 */
[----:B------:R-:W-:Y:S01]  /*0c10*/  BSSY.RECONVERGENT B1, `(.L_x_4) ;  /* 0x000009f000017945 */ /* 0x000fe20003800200 */
[----:B------:R-:W-:Y:S01]  /*0c20*/  SEL R8, R18, R19, !P6 ;  /* 0x0000001312087207 */ /* 0x000fe20007000000 */
[----:B------:R-:W-:Y:S02]  /*0c30*/  HFMA2 R22, -RZ, RZ, 0, 0 ;  /* 0x00000000ff167431 */ /* 0x000fe400000001ff */
[----:B------:R-:W-:Y:S01]  /*0c40*/  IMAD R13, R20, R12, R15 ;  /* 0x0000000c140d7224 */ /* 0x000fe200078e020f */
[----:B------:R-:W-:-:S07]  /*0c50*/  VIADDMNMX R8, R8, 0x1, R17, PT ;  /* 0x0000000108087846 */ /* 0x000fce0003800111 */
[----:B------:R-:W-:Y:S05]  /*0c60*/  @P0 BRA `(.L_x_5) ;  /* 0x0000000800640947 */ /* 0x000fea0003800000 */
[----:B------:R-:W-:Y:S01]  /*0c70*/  IMAD.IADD R20, R8, 0x1, -R9 ;  /* 0x0000000108147824 */ /* 0x000fe200078e0a09 */
[----:B------:R-:W-:Y:S01]  /*0c80*/  MOV R22, RZ ;  /* 0x000000ff00167202 */ /* 0x000fe20000000f00 */
[----:B------:R-:W-:-:S03]  /*0c90*/  IMAD R13, R13, R14, RZ ;  /* 0x0000000e0d0d7224 */ /* 0x000fc600078e02ff */
[C---:B------:R-:W-:Y:S02]  /*0ca0*/  LOP3.LUT R10, R20.reuse, 0xf, RZ, 0xc0, !PT ;  /* 0x0000000f140a7812 */ /* 0x040fe400078ec0ff */
[C---:B------:R-:W-:Y:S02]  /*0cb0*/  LOP3.LUT R12, R20.reuse, 0x7, RZ, 0xc0, !PT ;  /* 0x00000007140c7812 */ /* 0x040fe400078ec0ff */
[----:B------:R-:W-:Y:S02]  /*0cc0*/  LOP3.LUT R21, R20, 0xfffffff0, RZ, 0xc0, !PT ;  /* 0xfffffff014157812 */ /* 0x000fe400078ec0ff */
[----:B------:R-:W-:Y:S02]  /*0cd0*/  IADD3 R11, PT, PT, R10, -0x1, RZ ;  /* 0xffffffff0a0b7810 */ /* 0x000fe40007ffe0ff */
[----:B------:R-:W-:Y:S01]  /*0ce0*/  IADD3 R15, PT, PT, R12, -0x1, RZ ;  /* 0xffffffff0c0f7810 */ /* 0x000fe20007ffe0ff */
[----:B------:R-:W-:Y:S01]  /*0cf0*/  IMAD.MOV R21, RZ, RZ, -R21 ;  /* 0x000000ffff157224 */ /* 0x000fe200078e0a15 */
[----:B------:R-:W-:-:S02]  /*0d00*/  ISETP.GE.U32.AND P1, PT, R11, 0x7, PT ;  /* 0x000000070b00780c */ /* 0x000fc40003f26070 */
[----:B------:R-:W-:Y:S02]  /*0d10*/  ISETP.GE.U32.AND P0, PT, R15, 0x3, PT ;  /* 0x000000030f00780c */ /* 0x000fe40003f06070 */
[----:B------:R-:W-:-:S11]  /*0d20*/  LOP3.LUT R20, R20, 0x3, RZ, 0xc0, !PT ;  /* 0x0000000314147812 */ /* 0x000fd600078ec0ff */
.L_x_15:
[----:B------:R-:W-:Y:S01]  /*0d30*/  ISETP.GE.AND P2, PT, R9, R8, PT ;  /* 0x000000080900720c */ /* 0x000fe20003f46270 */
[----:B------:R-:W-:-:S12]  /*0d40*/  BSSY.RECONVERGENT B0, `(.L_x_6) ;  /* 0x0000088000007945 */ /* 0x000fd80003800200 */
[----:B------:R-:W-:Y:S05]  /*0d50*/  @P2 BRA `(.L_x_7) ;  /* 0x0000000800182947 */ /* 0x000fea0003800000 */
[----:B------:R-:W0:Y:S01]  /*0d60*/  LDCU UR5, c[0x0][0x3a8] ;  /* 0x00007500ff0577ac */ /* 0x000e220008000800 */
[-C--:B------:R-:W-:Y:S01]  /*0d70*/  IADD3 R11, PT, PT, -R8, R9.reuse, RZ ;  /* 0x00000009080b7210 */ /* 0x080fe20007ffe1ff */
[----:B------:R-:W-:Y:S01]  /*0d80*/  IMAD R23, R6, UR4, R13 ;  /* 0x0000000406177c24 */ /* 0x000fe2000f8e020d */
[----:B------:R-:W-:Y:S01]  /*0d90*/  BSSY.RECONVERGENT B2, `(.L_x_8) ;  /* 0x000003f000027945 */ /* 0x000fe20003800200 */
[----:B------:R-:W-:Y:S02]  /*0da0*/  ISETP.NE.AND P3, PT, R10, RZ, PT ;  /* 0x000000ff0a00720c */ /* 0x000fe40003f65270 */
[----:B------:R-:W-:Y:S02]  /*0db0*/  ISETP.GT.U32.AND P2, PT, R11, -0x10, PT ;  /* 0xfffffff00b00780c */ /* 0x000fe40003f44070 */
[----:B------:R-:W-:Y:S01]  /*0dc0*/  MOV R25, R9 ;  /* 0x0000000900197202 */ /* 0x000fe20000000f00 */
[----:B0-----:R-:W-:-:S10]  /*0dd0*/  IMAD R23, R23, UR5, RZ ;  /* 0x0000000517177c24 */ /* 0x001fd4000f8e02ff */
[----:B------:R-:W-:Y:S05]  /*0de0*/  @P2 BRA `(.L_x_9) ;  /* 0x0000000000e42947 */ /* 0x000fea0003800000 */
[----:B------:R-:W-:Y:S01]  /*0df0*/  IMAD R11, R0, R9, R23 ;  /* 0x00000009000b7224 */ /* 0x000fe200078e0217 */
[----:B------:R-:W-:Y:S01]  /*0e00*/  MOV R26, R21 ;  /* 0x00000015001a7202 */ /* 0x000fe20000000f00 */
[----:B------:R-:W-:-:S07]  /*0e10*/  IMAD.MOV.U32 R25, RZ, RZ, R9 ;  /* 0x000000ffff197224 */ /* 0x000fce00078e0009 */
.L_x_10:
[----:B------:R-:W0:Y:S02]  /*0e20*/  LDC.64 R18, c[0x0][0x388] ;  /* 0x0000e200ff127b82 */ /* 0x000e240000000a00 */
[----:B0-----:R-:W-:-:S05]  /*0e30*/  IMAD.WIDE R18, R11, 0x4, R18 ;  /* 0x000000040b127825 */ /* 0x001fca00078e0212 */
[----:B------:R-:W2:Y:S01]  /*0e40*/  LDG.E R29, desc[UR10][R18.64] ;  /* 0x0000000a121d7981 */ /* 0x000ea2000c1e1900 */
[----:B------:R-:W-:-:S05]  /*0e50*/  IMAD.WIDE R16, R0, 0x4, R18 ;  /* 0x0000000400107825 */ /* 0x000fca00078e0212 */
[----:B------:R0:W3:Y:S02]  /*0e60*/  LDG.E R28, desc[UR10][R16.64] ;  /* 0x0000000a101c7981 */ /* 0x0000e4000c1e1900 */
[----:B0-----:R-:W-:-:S05]  /*0e70*/  IMAD.WIDE R16, R0, 0x4, R16 ;  /* 0x0000000400107825 */ /* 0x001fca00078e0210 */
[----:B------:R0:W4:Y:S01]  /*0e80*/  LDG.E R27, desc[UR10][R16.64] ;  /* 0x0000000a101b7981 */ /* 0x000122000c1e1900 */
[----:B------:R-:W-:-:S05]  /*0e90*/  IMAD.WIDE R14, R0, 0x4, R16 ;  /* 0x00000004000e7825 */ /* 0x000fca00078e0210 */
[----:B------:R-:W5:Y:S01]  /*0ea0*/  LDG.E R24, desc[UR10][R14.64] ;  /* 0x0000000a0e187981 */ /* 0x000f62000c1e1900 */
[----:B0-----:R-:W-:-:S05]  /*0eb0*/  IMAD.WIDE R16, R0, 0x4, R14 ;  /* 0x0000000400107825 */ /* 0x001fca00078e020e */
[----:B------:R3:W5:Y:S01]  /*0ec0*/  LDG.E R14, desc[UR10][R16.64] ;  /* 0x0000000a100e7981 */ /* 0x000762000c1e1900 */
[----:B------:R-:W-:-:S04]  /*0ed0*/  IMAD.WIDE R18, R0, 0x4, R16 ;  /* 0x0000000400127825 */ /* 0x000fc800078e0210 */
[----:B--2---:R-:W-:Y:S02]  /*0ee0*/  FADD R29, R29, R22 ;  /* 0x000000161d1d7221 */ /* 0x004fe40000000000 */
[----:B------:R0:W2:Y:S02]  /*0ef0*/  LDG.E R22, desc[UR10][R18.64] ;  /* 0x0000000a12167981 */ /* 0x0000a4000c1e1900 */
[----:B---3--:R-:W-:Y:S01]  /*0f00*/  FADD R16, R29, R28 ;  /* 0x0000001c1d107221 */ /* 0x008fe20000000000 */
[----:B0-----:R-:W-:-:S05]  /*0f10*/  IMAD.WIDE R18, R0, 0x4, R18 ;  /* 0x0000000400127825 */ /* 0x001fca00078e0212 */
[----:B------:R5:W3:Y:S01]  /*0f20*/  LDG.E R15, desc[UR10][R18.64] ;  /* 0x0000000a120f7981 */ /* 0x000ae2000c1e1900 */
[----:B------:R-:W-:-:S04]  /*0f30*/  IMAD.WIDE R28, R0, 0x4, R18 ;  /* 0x00000004001c7825 */ /* 0x000fc800078e0212 */
[----:B----4-:R-:W-:Y:S02]  /*0f40*/  FADD R17, R16, R27 ;  /* 0x0000001b10117221 */ /* 0x010fe40000000000 */
[----:B------:R0:W4:Y:S02]  /*0f50*/  LDG.E R27, desc[UR10][R28.64] ;  /* 0x0000000a1c1b7981 */ /* 0x000124000c1e1900 */
[----:B-----5:R-:W-:Y:S01]  /*0f60*/  FADD R19, R17, R24 ;  /* 0x0000001811137221 */ /* 0x020fe20000000000 */
[----:B0-----:R-:W-:-:S05]  /*0f70*/  IMAD.WIDE R28, R0, 0x4, R28 ;  /* 0x00000004001c7825 */ /* 0x001fca00078e021c */
[----:B------:R-:W5:Y:S01]  /*0f80*/  LDG.E R24, desc[UR10][R28.64] ;  /* 0x0000000a1c187981 */ /* 0x000f62000c1e1900 */
[----:B------:R-:W-:-:S04]  /*0f90*/  IMAD.WIDE R16, R0, 0x4, R28 ;  /* 0x0000000400107825 */ /* 0x000fc800078e021c */
[----:B------:R-:W-:Y:S02]  /*0fa0*/  FADD R19, R19, R14 ;  /* 0x0000000e13137221 */ /* 0x000fe40000000000 */
[----:B------:R0:W5:Y:S02]  /*0fb0*/  LDG.E R14, desc[UR10][R16.64] ;  /* 0x0000000a100e7981 */ /* 0x000164000c1e1900 */
[----:B0-----:R-:W-:-:S04]  /*0fc0*/  IMAD.WIDE R16, R0, 0x4, R16 ;  /* 0x0000000400107825 */ /* 0x001fc800078e0210 */
[----:B--2---:R-:W-:Y:S01]  /*0fd0*/  FADD R28, R19, R22 ;  /* 0x00000016131c7221 */ /* 0x004fe20000000000 */
[----:B------:R-:W-:Y:S01]  /*0fe0*/  IMAD.WIDE R18, R0, 0x4, R16 ;  /* 0x0000000400127825 */ /* 0x000fe200078e0210 */
[----:B------:R4:W2:Y:S03]  /*0ff0*/  LDG.E R22, desc[UR10][R16.64] ;  /* 0x0000000a10167981 */ /* 0x0008a6000c1e1900 */
[----:B---3--:R-:W-:Y:S02]  /*1000*/  FADD R28, R28, R15 ;  /* 0x0000000f1c1c7221 */ /* 0x008fe40000000000 */
[----:B------:R0:W3:Y:S02]  /*1010*/  LDG.E R15, desc[UR10][R18.64] ;  /* 0x0000000a120f7981 */ /* 0x0000e4000c1e1900 */
[----:B----4-:R-:W-:Y:S01]  /*1020*/  FADD R17, R28, R27 ;  /* 0x0000001b1c117221 */ /* 0x010fe20000000000 */
[----:B0-----:R-:W-:-:S05]  /*1030*/  IMAD.WIDE R18, R0, 0x4, R18 ;  /* 0x0000000400127825 */ /* 0x001fca00078e0212 */
[----:B------:R0:W4:Y:S01]  /*1040*/  LDG.E R27, desc[UR10][R18.64] ;  /* 0x0000000a121b7981 */ /* 0x000122000c1e1900 */
[----:B------:R-:W-:-:S04]  /*1050*/  IMAD.WIDE R28, R0, 0x4, R18 ;  /* 0x00000004001c7825 */ /* 0x000fc800078e0212 */
[----:B-----5:R-:W-:Y:S02]  /*1060*/  FADD R17, R17, R24 ;  /* 0x0000001811117221 */ /* 0x020fe40000000000 */
[----:B------:R1:W5:Y:S02]  /*1070*/  LDG.E R24, desc[UR10][R28.64] ;  /* 0x0000000a1c187981 */ /* 0x000364000c1e1900 */
[----:B0-----:R-:W-:Y:S01]  /*1080*/  FADD R19, R17, R14 ;  /* 0x0000000e11137221 */ /* 0x001fe20000000000 */
[----:B-1----:R-:W-:-:S05]  /*1090*/  IMAD.WIDE R28, R0, 0x4, R28 ;  /* 0x00000004001c7825 */ /* 0x002fca00078e021c */
[----:B------:R-:W5:Y:S01]  /*10a0*/  LDG.E R14, desc[UR10][R28.64] ;  /* 0x0000000a1c0e7981 */ /* 0x000f62000c1e1900 */
[----:B------:R-:W-:-:S06]  /*10b0*/  IMAD.WIDE R16, R0, 0x4, R28 ;  /* 0x0000000400107825 */ /* 0x000fcc00078e021c */
[----:B------:R-:W5:Y:S01]  /*10c0*/  LDG.E R16, desc[UR10][R16.64] ;  /* 0x0000000a10107981 */ /* 0x000f62000c1e1900 */
[----:B------:R-:W-:Y:S02]  /*10d0*/  IADD3 R26, PT, PT, R26, 0x10, RZ ;  /* 0x000000101a1a7810 */ /* 0x000fe40007ffe0ff */
[----:B------:R-:W-:Y:S02]  /*10e0*/  IADD3 R25, PT, PT, R25, 0x10, RZ ;  /* 0x0000001019197810 */ /* 0x000fe40007ffe0ff */
[----:B------:R-:W-:Y:S02]  /*10f0*/  ISETP.NE.AND P2, PT, R26, RZ, PT ;  /* 0x000000ff1a00720c */ /* 0x000fe40003f45270 */
[----:B------:R-:W-:Y:S01]  /*1100*/  IADD3 R11, PT, PT, R2, R11, RZ ;  /* 0x0000000b020b7210 */ /* 0x000fe20007ffe0ff */
[----:B--2---:R-:W-:-:S04]  /*1110*/  FADD R22, R19, R22 ;  /* 0x0000001613167221 */ /* 0x004fc80000000000 */
[----:B---3--:R-:W-:-:S04]  /*1120*/  FADD R22, R22, R15 ;  /* 0x0000000f16167221 */ /* 0x008fc80000000000 */
[----:B----4-:R-:W-:-:S04]  /*1130*/  FADD R27, R22, R27 ;  /* 0x0000001b161b7221 */ /* 0x010fc80000000000 */
[----:B-----5:R-:W-:-:S04]  /*1140*/  FADD R27, R27, R24 ;  /* 0x000000181b1b7221 */ /* 0x020fc80000000000 */
[----:B------:R-:W-:-:S04]  /*1150*/  FADD R27, R27, R14 ;  /* 0x0000000e1b1b7221 */ /* 0x000fc80000000000 */
[----:B------:R-:W-:Y:S01]  /*1160*/  FADD R22, R27, R16 ;  /* 0x000000101b167221 */ /* 0x000fe20000000000 */
[----:B------:R-:W-:Y:S06]  /*1170*/  @P2 BRA `(.L_x_10) ;  /* 0xfffffffc00282947 */ /* 0x000fec000383ffff */
.L_x_9:
[----:B------:R-:W-:Y:S05]  /*1180*/  BSYNC.RECONVERGENT B2 ;  /* 0x0000000000027941 */ /* 0x000fea0003800200 */
.L_x_8:
[----:B------:R-:W-:Y:S05]  /*1190*/  @!P3 BRA `(.L_x_7) ;  /* 0x000000040008b947 */ /* 0x000fea0003800000 */
[----:B------:R-:W-:Y:S01]  /*11a0*/  BSSY.RECONVERGENT B2, `(.L_x_11) ;  /* 0x000001e000027945 */ /* 0x000fe20003800200 */
[----:B------:R-:W-:-:S03]  /*11b0*/  ISETP.NE.AND P2, PT, R12, RZ, PT ;  /* 0x000000ff0c00720c */ /* 0x000fc60003f45270 */
[----:B------:R-:W-:Y:S10]  /*11c0*/  @!P1 BRA `(.L_x_12) ;  /* 0x00000000006c9947 */ /* 0x000ff40003800000 */
[----:B------:R-:W0:Y:S01]  /*11d0*/  LDC.64 R16, c[0x0][0x388] ;  /* 0x0000e200ff107b82 */ /* 0x000e220000000a00 */
[----:B------:R-:W-:-:S04]  /*11e0*/  IMAD R11, R0, R25, R23 ;  /* 0x00000019000b7224 */ /* 0x000fc800078e0217 */
[----:B0-----:R-:W-:-:S05]  /*11f0*/  IMAD.WIDE R16, R11, 0x4, R16 ;  /* 0x000000040b107825 */ /* 0x001fca00078e0210 */
[----:B------:R0:W2:Y:S01]  /*1200*/  LDG.E R11, desc[UR10][R16.64] ;  /* 0x0000000a100b7981 */ /* 0x0000a2000c1e1900 */
[----:B------:R-:W-:-:S05]  /*1210*/  IMAD.WIDE R14, R0, 0x4, R16 ;  /* 0x00000004000e7825 */ /* 0x000fca00078e0210 */
[----:B------:R1:W3:Y:S01]  /*1220*/  LDG.E R24, desc[UR10][R14.64] ;  /* 0x0000000a0e187981 */ /* 0x0002e2000c1e1900 */
[----:B------:R-:W-:-:S04]  /*1230*/  IMAD.WIDE R18, R0, 0x4, R14 ;  /* 0x0000000400127825 */ /* 0x000fc800078e020e */
[C---:B0-----:R-:W-:Y:S02]  /*1240*/  IMAD.WIDE R16, R0.reuse, 0x4, R18 ;  /* 0x0000000400107825 */ /* 0x041fe400078e0212 */
[----:B------:R-:W4:Y:S02]  /*1250*/  LDG.E R18, desc[UR10][R18.64] ;  /* 0x0000000a12127981 */ /* 0x000f24000c1e1900 */
[C---:B-1----:R-:W-:Y:S02]  /*1260*/  IMAD.WIDE R14, R0.reuse, 0x4, R16 ;  /* 0x00000004000e7825 */ /* 0x042fe400078e0210 */
[----:B------:R-:W5:Y:S02]  /*1270*/  LDG.E R16, desc[UR10][R16.64] ;  /* 0x0000000a10107981 */ /* 0x000f64000c1e1900 */
[C---:B------:R-:W-:Y:S02]  /*1280*/  IMAD.WIDE R26, R0.reuse, 0x4, R14 ;  /* 0x00000004001a7825 */ /* 0x040fe400078e020e */
[----:B------:R-:W5:Y:S02]  /*1290*/  LDG.E R14, desc[UR10][R14.64] ;  /* 0x0000000a0e0e7981 */ /* 0x000f64000c1e1900 */
[----:B------:R-:W-:-:S02]  /*12a0*/  IMAD.WIDE R28, R0, 0x4, R26 ;  /* 0x00000004001c7825 */ /* 0x000fc400078e021a */
[----:B------:R-:W5:Y:S04]  /*12b0*/  LDG.E R26, desc[UR10][R26.64] ;  /* 0x0000000a1a1a7981 */ /* 0x000f68000c1e1900 */
[----:B------:R0:W5:Y:S02]  /*12c0*/  LDG.E R19, desc[UR10][R28.64] ;  /* 0x0000000a1c137981 */ /* 0x000164000c1e1900 */
[----:B0-----:R-:W-:-:S06]  /*12d0*/  IMAD.WIDE R28, R0, 0x4, R28 ;  /* 0x00000004001c7825 */ /* 0x001fcc00078e021c */
[----:B------:R-:W5:Y:S01]  /*12e0*/  LDG.E R28, desc[UR10][R28.64] ;  /* 0x0000000a1c1c7981 */ /* 0x000f62000c1e1900 */
[----:B------:R-:W-:Y:S02]  /*12f0*/  VIADD R25, R25, 0x8 ;  /* 0x0000000819197836 */ /* 0x000fe40000000000 */
[----:B--2---:R-:W-:-:S04]  /*1300*/  FADD R11, R22, R11 ;  /* 0x0000000b160b7221 */ /* 0x004fc80000000000 */
[----:B---3--:R-:W-:-:S04]  /*1310*/  FADD R11, R11, R24 ;  /* 0x000000180b0b7221 */ /* 0x008fc80000000000 */
[----:B----4-:R-:W-:-:S04]  /*1320*/  FADD R11, R11, R18 ;  /* 0x000000120b0b7221 */ /* 0x010fc80000000000 */
[----:B-----5:R-:W-:-:S04]  /*1330*/  FADD R11, R11, R16 ;  /* 0x000000100b0b7221 */ /* 0x020fc80000000000 */
[----:B------:R-:W-:-:S04]  /*1340*/  FADD R11, R11, R14 ;  /* 0x0000000e0b0b7221 */ /* 0x000fc80000000000 */
[----:B------:R-:W-:-:S04]  /*1350*/  FADD R14, R11, R26 ;  /* 0x0000001a0b0e7221 */ /* 0x000fc80000000000 */
[----:B------:R-:W-:-:S04]  /*1360*/  FADD R19, R14, R19 ;  /* 0x000000130e137221 */ /* 0x000fc80000000000 */
[----:B------:R-:W-:-:S07]  /*1370*/  FADD R22, R19, R28 ;  /* 0x0000001c13167221 */ /* 0x000fce0000000000 */
.L_x_12:
[----:B------:R-:W-:Y:S05]  /*1380*/  BSYNC.RECONVERGENT B2 ;  /* 0x0000000000027941 */ /* 0x000fea0003800200 */
.L_x_11:
[----:B------:R-:W-:Y:S05]  /*1390*/  @!P2 BRA `(.L_x_7) ;  /* 0x000000000088a947 */ /* 0x000fea0003800000 */
[----:B------:R-:W-:Y:S01]  /*13a0*/  BSSY.RECONVERGENT B2, `(.L_x_13) ;  /* 0x0000012000027945 */ /* 0x000fe20003800200 */
[----:B------:R-:W-:-:S03]  /*13b0*/  ISETP.NE.AND P2, PT, R20, RZ, PT ;  /* 0x000000ff1400720c */ /* 0x000fc60003f45270 */
[----:B------:R-:W-:Y:S10]  /*13c0*/  @!P0 BRA `(.L_x_14) ;  /* 0x00000000003c8947 */ /* 0x000ff40003800000 */
[----:B------:R-:W0:Y:S01]  /*13d0*/  LDC.64 R26, c[0x0][0x388] ;  /* 0x0000e200ff1a7b82 */ /* 0x000e220000000a00 */
[----:B------:R-:W-:-:S04]  /*13e0*/  IMAD R11, R0, R25, R23 ;  /* 0x00000019000b7224 */ /* 0x000fc800078e0217 */
[----:B0-----:R-:W-:-:S04]  /*13f0*/  IMAD.WIDE R26, R11, 0x4, R26 ;  /* 0x000000040b1a7825 */ /* 0x001fc800078e021a */
[C---:B------:R-:W-:Y:S02]  /*1400*/  IMAD.WIDE R18, R0.reuse, 0x4, R26 ;  /* 0x0000000400127825 */ /* 0x040fe400078e021a */
[----:B------:R-:W2:Y:S02]  /*1410*/  LDG.E R27, desc[UR10][R26.64] ;  /* 0x0000000a1a1b7981 */ /* 0x000ea4000c1e1900 */
[C---:B------:R-:W-:Y:S02]  /*1420*/  IMAD.WIDE R16, R0.reuse, 0x4, R18 ;  /* 0x0000000400107825 */ /* 0x040fe400078e0212 */
[----:B------:R-:W3:Y:S02]  /*1430*/  LDG.E R19, desc[UR10][R18.64] ;  /* 0x0000000a12137981 */ /* 0x000ee4000c1e1900 */
[----:B------:R-:W-:Y:S02]  /*1440*/  IMAD.WIDE R14, R0, 0x4, R16 ;  /* 0x00000004000e7825 */ /* 0x000fe400078e0210 */
[----:B------:R-:W4:Y:S04]  /*1450*/  LDG.E R17, desc[UR10][R16.64] ;  /* 0x0000000a10117981 */ /* 0x000f28000c1e1900 */
[----:B------:R-:W5:Y:S01]  /*1460*/  LDG.E R15, desc[UR10][R14.64] ;  /* 0x0000000a0e0f7981 */ /* 0x000f62000c1e1900 */
[----:B------:R-:W-:Y:S01]  /*1470*/  IADD3 R25, PT, PT, R25, 0x4, RZ ;  /* 0x0000000419197810 */ /* 0x000fe20007ffe0ff */
[----:B--2---:R-:W-:-:S04]  /*1480*/  FADD R22, R22, R27 ;  /* 0x0000001b16167221 */ /* 0x004fc80000000000 */
[----:B---3--:R-:W-:-:S04]  /*1490*/  FADD R22, R22, R19 ;  /* 0x0000001316167221 */ /* 0x008fc80000000000 */
[----:B----4-:R-:W-:-:S04]  /*14a0*/  FADD R22, R22, R17 ;  /* 0x0000001116167221 */ /* 0x010fc80000000000 */
[----:B-----5:R-:W-:-:S07]  /*14b0*/  FADD R22, R22, R15 ;  /* 0x0000000f16167221 */ /* 0x020fce0000000000 */
.L_x_14:
[----:B------:R-:W-:Y:S05]  /*14c0*/  BSYNC.RECONVERGENT B2 ;  /* 0x0000000000027941 */ /* 0x000fea0003800200 */
.L_x_13:
[----:B------:R-:W-:Y:S05]  /*14d0*/  @!P2 BRA `(.L_x_7) ;  /* 0x000000000038a947 */ /* 0x000fea0003800000 */
[----:B------:R-:W0:Y:S01]  /*14e0*/  LDC.64 R14, c[0x0][0x388] ;  /* 0x0000e200ff0e7b82 */ /* 0x000e220000000a00 */
[----:B------:R-:W-:-:S04]  /*14f0*/  IMAD R23, R0, R25, R23 ;  /* 0x0000001900177224 */ /* 0x000fc800078e0217 */
[----:B0-----:R-:W-:-:S05]  /*1500*/  IMAD.WIDE R14, R23, 0x4, R14 ;  /* 0x00000004170e7825 */ /* 0x001fca00078e020e */
[----:B------:R-:W2:Y:S01]  /*1510*/  LDG.E R11, desc[UR10][R14.64] ;  /* 0x0000000a0e0b7981 */ /* 0x000ea2000c1e1900 */
[----:B------:R-:W-:Y:S01]  /*1520*/  ISETP.NE.AND P2, PT, R20, 0x1, PT ;  /* 0x000000011400780c */ /* 0x000fe20003f45270 */
[----:B--2---:R-:W-:-:S12]  /*1530*/  FADD R22, R22, R11 ;  /* 0x0000000b16167221 */ /* 0x004fd80000000000 */
[----:B------:R-:W-:Y:S05]  /*1540*/  @!P2 BRA `(.L_x_7) ;  /* 0x00000000001ca947 */ /* 0x000fea0003800000 */
[----:B------:R-:W-:Y:S01]  /*1550*/  ISETP.NE.AND P2, PT, R20, 0x2, PT ;  /* 0x000000021400780c */ /* 0x000fe20003f45270 */
[----:B------:R-:W-:-:S12]  /*1560*/  IMAD.WIDE R14, R0, 0x4, R14 ;  /* 0x00000004000e7825 */ /* 0x000fd800078e020e */
[----:B------:R-:W-:Y:S02]  /*1570*/  @P2 IMAD.WIDE R16, R0, 0x4, R14 ;  /* 0x0000000400102825 */ /* 0x000fe400078e020e */
[----:B------:R-:W2:Y:S04]  /*1580*/  LDG.E R15, desc[UR10][R14.64] ;  /* 0x0000000a0e0f7981 */ /* 0x000ea8000c1e1900 */
[----:B------:R-:W3:Y:S01]  /*1590*/  @P2 LDG.E R17, desc[UR10][R16.64] ;  /* 0x0000000a10112981 */ /* 0x000ee2000c1e1900 */
[----:B--2---:R-:W-:-:S04]  /*15a0*/  FADD R22, R22, R15 ;  /* 0x0000000f16167221 */ /* 0x004fc80000000000 */
[----:B---3--:R-:W-:-:S07]  /*15b0*/  @P2 FADD R22, R22, R17 ;  /* 0x0000001116162221 */ /* 0x008fce0000000000 */
.L_x_7:
[----:B------:R-:W-:Y:S05]  /*15c0*/  BSYNC.RECONVERGENT B0 ;  /* 0x0000000000007941 */ /* 0x000fea0003800200 */
.L_x_6:
[----:B------:R-:W-:-:S04]  /*15d0*/  IADD3 R6, PT, PT, R6, 0x1, RZ ;  /* 0x0000000106067810 */ /* 0x000fc80007ffe0ff */
[----:B------:R-:W-:-:S13]  /*15e0*/  ISETP.NE.AND P2, PT, R6, R7, PT ;  /* 0x000000070600720c */ /* 0x000fda0003f45270 */
[----:B------:R-:W-:Y:S05]  /*15f0*/  @P2 BRA `(.L_x_15) ;  /* 0xfffffff400cc2947 */ /* 0x000fea000383ffff */
.L_x_5:
[----:B------:R-:W-:Y:S05]  /*1600*/  BSYNC.RECONVERGENT B1 ;  /* 0x0000000000017941 */ /* 0x000fea0003800200 */
.L_x_4:
[----:B------:R-:W0:Y:S01]  /*1610*/  LDC.64 R6, c[0x0][0x3b0] ;  /* 0x0000ec00ff067b82 */ /* 0x000e220000000a00 */
[----:B------:R-:W1:Y:S01]  /*1620*/  LDCU UR5, c[0x0][0x380] ;  /* 0x00007000ff0577ac */ /* 0x000e620008000800 */
[----:B0-----:R-:W-:-:S05]  /*1630*/  IMAD.WIDE R6, R4, 0x4, R6 ;  /* 0x0000000404067825 */ /* 0x001fca00078e0206 */
[----:B------:R-:W2:Y:S01]  /*1640*/  LDG.E R9, desc[UR10][R6.64] ;  /* 0x0000000a06097981 */ /* 0x000ea2000c1e1900 */
[----:B------:R-:W-:-:S04]  /*1650*/  IADD3 R4, PT, PT, R5, R4, RZ ;  /* 0x0000000405047210 */ /* 0x000fc80007ffe0ff */
[----:B-1----:R-:W-:Y:S01]  /*1660*/  ISETP.GE.AND P0, PT, R4, UR5, PT ;  /* 0x0000000504007c0c */ /* 0x002fe2000bf06270 */
[----:B--2---:R-:W-:-:S05]  /*1670*/  FADD R9, R9, R22 ;  /* 0x0000001609097221 */ /* 0x004fca0000000000 */
[----:B------:R0:W-:Y:S07]  /*1680*/  STG.E desc[UR10][R6.64], R9 ;  /* 0x0000000906007986 */ /* 0x0001ee000c10190a */
[----:B------:R-:W-:Y:S05]  /*1690*/  @!P0 BRA `(.L_x_16) ;  /* 0xffffffe800bc8947 */ /* 0x000fea000383ffff */
[----:B------:R-:W-:Y:S05]  /*16a0*/  EXIT ;  /* 0x000000000000794d */ /* 0x000fea0003800000 */
.L_x_17:
[----:B------:R-:W-:-:S00]  /*16b0*/  BRA `(.L_x_17) ;  /* 0xfffffffc00fc7947 */ /* 0x000fc0000383ffff */
[----:B------:R-:W-:-:S00]  /*16c0*/  NOP ;  /* 0x0000000000007918 */ /* 0x000fc00000000000 */
        /* <DEDUP_REMOVED lines=11> */
.L_x_18:


//--------------------- .nv.shared.reserved.0     --------------------------
	.section	.nv.shared.reserved.0,"aw",@nobits
	.weak		__nv_reservedSMEM_offset_0_alias
	.size		__nv_reservedSMEM_offset_0_alias, 0, 64
	.other		__nv_reservedSMEM_offset_0_alias,@"STO_CUDA_RESERVED_SHARED STV_DEFAULT"
__nv_reservedSMEM_offset_0_alias:
	.zero		0
	.zero		64


//--------------------- .nv.constant0._Z17col2im_gpu_kerneliPKfiiiiiiiPf --------------------------
	.section	.nv.constant0._Z17col2im_gpu_kerneliPKfiiiiiiiPf,"a",@progbits
	.sectionflags	@""
	.align	4
.nv.constant0._Z17col2im_gpu_kerneliPKfiiiiiiiPf:
	.zero		952


//--------------------- SYMBOLS --------------------------

	.type		.nv.reservedSmem.offset0,@object
	.size		.nv.reservedSmem.offset0,0x4
